//
// Generated by NVIDIA NVVM Compiler
//
// Compiler Build ID: CL-36424714
// Cuda compilation tools, release 13.0, V13.0.88
// Based on NVVM 20.0.0
//

.version 9.0
.target sm_100
.address_size 64

	// .globl	_Z8testfunc9__align__
.extern .func  (.param .b32 func_retval0) vprintf
(
	.param .b64 vprintf_param_0,
	.param .b64 vprintf_param_1
)
;
.global .align 1 .b8 $str[4] = {37, 100, 10};

.visible .entry _Z8testfunc9__align__(
	.param .align 8 .b8 _Z8testfunc9__align___param_0[24]
)
{
	.local .align 8 .b8 	__local_depot0[8];
	.reg .b64 	%SP;
	.reg .b64 	%SPL;
	.reg .b32 	%r<7>;
	.reg .b64 	%rd<15>;

	mov.u64 	%SPL, __local_depot0;
	cvta.local.u64 	%SP, %SPL;
	ld.param.u64 	%rd1, [_Z8testfunc9__align___param_0+16];
	ld.param.u64 	%rd2, [_Z8testfunc9__align___param_0+8];
	ld.param.u64 	%rd3, [_Z8testfunc9__align___param_0];
	add.u64 	%rd4, %SP, 0;
	add.u64 	%rd5, %SPL, 0;
	cvta.to.global.u64 	%rd6, %rd3;
	cvta.to.global.u64 	%rd7, %rd2;
	cvta.to.global.u64 	%rd8, %rd1;
	mov.u32 	%r1, %tid.x;
	mul.wide.u32 	%rd9, %r1, 4;
	add.s64 	%rd10, %rd6, %rd9;
	st.global.u32 	[%rd10], %r1;
	add.s64 	%rd11, %rd7, %rd9;
	mov.b32 	%r2, 0;
	st.global.u32 	[%rd11], %r2;
	add.s64 	%rd12, %rd8, %rd9;
	mov.b32 	%r3, 1;
	st.global.u32 	[%rd12], %r3;
	ld.global.u32 	%r4, [%rd10];
	st.local.u32 	[%rd5], %r4;
	mov.u64 	%rd13, $str;
	cvta.global.u64 	%rd14, %rd13;
	{ // callseq 0, 0
	.param .b64 param0;
	st.param.b64 	[param0], %rd14;
	.param .b64 param1;
	st.param.b64 	[param1], %rd4;
	.param .b32 retval0;
	call.uni (retval0), 
	vprintf, 
	(
	param0, 
	param1
	);
	ld.param.b32 	%r5, [retval0];
	} // callseq 0
	ret;

}


// ===== COMPILED SASS (sm_100) =====

	.target	sm_100

	.elftype	@"ET_EXEC"


//--------------------- .note.nv.tkinfo           --------------------------
	.section	.note.nv.tkinfo,"",@"SHT_NOTE"
	.sectionflags	@"SHF_NOTE_NV_TKINFO"
	.tkinfo
        /*0018*/ 	.word	0x00000002
        /*0030*/ 	.string	""
        /*0030*/ 	.string	"ptxas"
        /*0030*/ 	.string	"Cuda compilation tools, release 13.0, V13.0.88"
        /*0030*/ 	.string	"Build cuda_13.0.r13.0/compiler.36424714_0"
        /*0030*/ 	.string	"-arch sm_100 -m 64 "



//--------------------- .note.nv.cuinfo           --------------------------
	.section	.note.nv.cuinfo,"",@"SHT_NOTE"
	.sectionflags	@"SHF_NOTE_NV_CUINFO"
        /*0018*/ 	.short	0x0002
        /*001a*/ 	.short	0x0064
        /*001c*/ 	.short	0x0082
	.zero		2


//--------------------- .nv.info                  --------------------------
	.section	.nv.info,"",@"SHT_CUDA_INFO"
	.align	4


	//----- nvinfo : EIATTR_REGCOUNT
	.align		4
        /*0000*/ 	.byte	0x04, 0x2f
        /*0002*/ 	.short	(.L_2 - .L_1)
	.align		4
.L_1:
        /*0004*/ 	.word	index@(_Z8testfunc9__align__)
        /*0008*/ 	.word	0x00000018


	//----- nvinfo : EIATTR_FRAME_SIZE
	.align		4
.L_2:
        /*000c*/ 	.byte	0x04, 0x11
        /*000e*/ 	.short	(.L_4 - .L_3)
	.align		4
.L_3:
        /*0010*/ 	.word	index@(_Z8testfunc9__align__)
        /*0014*/ 	.word	0x00000008


	//----- nvinfo : EIATTR_MIN_STACK_SIZE
	.align		4
.L_4:
        /*0018*/ 	.byte	0x04, 0x12
        /*001a*/ 	.short	(.L_6 - .L_5)
	.align		4
.L_5:
        /*001c*/ 	.word	index@(_Z8testfunc9__align__)
        /*0020*/ 	.word	0x00000008
.L_6:


//--------------------- .nv.compat                --------------------------
	.section	.nv.compat,"",@"SHT_CUDA_COMPAT_INFO"
	.align	4
        /*0000*/ 	.byte	0x02, 0x09, 0x00, 0x00, 0x02, 0x02, 0x01, 0x00, 0x02, 0x05, 0x05, 0x00, 0x03, 0x07, 0x01, 0x01
        /*0010*/ 	.byte	0x02, 0x03, 0x00, 0x00, 0x02, 0x06, 0x01, 0x00, 0x04, 0x0b, 0x08, 0x00, 0x09, 0x00, 0x00, 0x00
        /*0020*/ 	.byte	0x00, 0x00, 0x00, 0x00


//--------------------- .nv.info._Z8testfunc9__align__ --------------------------
	.section	.nv.info._Z8testfunc9__align__,"",@"SHT_CUDA_INFO"
	.sectionflags	@""
	.align	4


	//----- nvinfo : EIATTR_CUDA_API_VERSION
	.align		4
        /*0000*/ 	.byte	0x04, 0x37
        /*0002*/ 	.short	(.L_8 - .L_7)
.L_7:
        /*0004*/ 	.word	0x00000082


	//----- nvinfo : EIATTR_KPARAM_INFO
	.align		4
.L_8:
        /*0008*/ 	.byte	0x04, 0x17
        /*000a*/ 	.short	(.L_10 - .L_9)
.L_9:
        /*000c*/ 	.word	0x00000000
        /*0010*/ 	.short	0x0000
        /*0012*/ 	.short	0x0000
        /*0014*/ 	.byte	0x00, 0xf0, 0x61, 0x00


	//----- nvinfo : EIATTR_SPARSE_MMA_MASK
	.align		4
.L_10:
        /*0018*/ 	.byte	0x03, 0x50
        /*001a*/ 	.short	0x0000


	//----- nvinfo : EIATTR_MAXREG_COUNT
	.align		4
        /*001c*/ 	.byte	0x03, 0x1b
        /*001e*/ 	.short	0x00ff


	//----- nvinfo : EIATTR_EXTERNS
	.align		4
        /*0020*/ 	.byte	0x04, 0x0f
        /*0022*/ 	.short	(.L_12 - .L_11)


	//   ....[0]....
	.align		4
.L_11:
        /*0024*/ 	.word	index@(vprintf)


	//----- nvinfo : EIATTR_MERCURY_ISA_VERSION
	.align		4
.L_12:
        /*0028*/ 	.byte	0x03, 0x5f
        /*002a*/ 	.short	0x0101


	//----- nvinfo : EIATTR_VRC_CTA_INIT_COUNT
	.align		4
        /*002c*/ 	.byte	0x02, 0x4a
	.zero		1
	.zero		1


	//----- nvinfo : EIATTR_SYSCALL_OFFSETS
	.align		4
        /*0030*/ 	.byte	0x04, 0x46
        /*0032*/ 	.short	(.L_14 - .L_13)


	//   ....[0]....
.L_13:
        /*0034*/ 	.word	0x000001a0


	//----- nvinfo : EIATTR_EXIT_INSTR_OFFSETS
	.align		4
.L_14:
        /*0038*/ 	.byte	0x04, 0x1c
        /*003a*/ 	.short	(.L_16 - .L_15)


	//   ....[0]....
.L_15:
        /*003c*/ 	.word	0x000001b0


	//----- nvinfo : EIATTR_CBANK_PARAM_SIZE
	.align		4
.L_16:
        /*0040*/ 	.byte	0x03, 0x19
        /*0042*/ 	.short	0x0018


	//----- nvinfo : EIATTR_PARAM_CBANK
	.align		4
        /*0044*/ 	.byte	0x04, 0x0a
        /*0046*/ 	.short	(.L_18 - .L_17)
	.align		4
.L_17:
        /*0048*/ 	.word	index@(.nv.constant0._Z8testfunc9__align__)
        /*004c*/ 	.short	0x0380
        /*004e*/ 	.short	0x0018


	//----- nvinfo : EIATTR_SW_WAR
	.align		4
.L_18:
        /*0050*/ 	.byte	0x04, 0x36
        /*0052*/ 	.short	(.L_20 - .L_19)
.L_19:
        /*0054*/ 	.word	0x00000008
.L_20:


//--------------------- .nv.callgraph             --------------------------
	.section	.nv.callgraph,"",@"SHT_CUDA_CALLGRAPH"
	.align	4
	.sectionentsize	8
	.align		4
        /*0000*/ 	.word	0x00000000
	.align		4
        /*0004*/ 	.word	0xffffffff
	.align		4
        /*0008*/ 	.word	index@(_Z8testfunc9__align__)
	.align		4
        /*000c*/ 	.word	index@(vprintf)
	.align		4
        /*0010*/ 	.word	0x00000000
	.align		4
        /*0014*/ 	.word	0xfffffffe
	.align		4
        /*0018*/ 	.word	0x00000000
	.align		4
        /*001c*/ 	.word	0xfffffffd
	.align		4
        /*0020*/ 	.word	0x00000000
	.align		4
        /*0024*/ 	.word	0xfffffffc


//--------------------- .nv.constant4             --------------------------
	.section	.nv.constant4,"a",@progbits
	.align	8
	.align		8
.nv.constant4:
        /*0000*/ 	.dword	vprintf
	.align		8
        /*0008*/ 	.dword	$str


//--------------------- .text._Z8testfunc9__align__ --------------------------
	.section	.text._Z8testfunc9__align__,"ax",@progbits
	.align	128
        .global         _Z8testfunc9__align__
        .type           _Z8testfunc9__align__,@function
        .size           _Z8testfunc9__align__,(.L_x_2 - _Z8testfunc9__align__)
        .other          _Z8testfunc9__align__,@"STO_CUDA_ENTRY STV_DEFAULT"
_Z8testfunc9__align__:
.text._Z8testfunc9__align__:
[----:B------:R-:W0:Y:S01]  /*0000*/  LDC R1, c[0x0][0x37c] ;  /* 0x0000df00ff017b82 */ /* 0x000e220000000800 */
[----:B------:R-:W1:Y:S07]  /*0010*/  S2R R5, SR_TID.X ;  /* 0x0000000000057919 */ /* 0x000e6e0000002100 */
[----:B------:R-:W1:Y:S01]  /*0020*/  LDC.64 R2, c[0x0][0x380] ;  /* 0x0000e000ff027b82 */ /* 0x000e620000000a00 */
[----:B------:R-:W2:Y:S01]  /*0030*/  LDCU.64 UR4, c[0x0][0x358] ;  /* 0x00006b00ff0477ac */ /* 0x000ea20008000a00 */
[----:B------:R-:W-:Y:S01]  /*0040*/  HFMA2 R7, -RZ, RZ, 0, 5.9604644775390625e-08 ;  /* 0x00000001ff077431 */ /* 0x000fe200000001ff */
[----:B0-----:R-:W-:Y:S01]  /*0050*/  IADD3 R1, PT, PT, R1, -0x8, RZ ;  /* 0xfffffff801017810 */ /* 0x001fe20007ffe0ff */
[----:B------:R-:W0:Y:S04]  /*0060*/  LDCU.64 UR6, c[0x4][0x8] ;  /* 0x01000100ff0677ac */ /* 0x000e280008000a00 */
[----:B------:R-:W3:Y:S08]  /*0070*/  LDC.64 R8, c[0x0][0x388] ;  /* 0x0000e200ff087b82 */ /* 0x000ef00000000a00 */
[----:B------:R-:W4:Y:S01]  /*0080*/  LDC.64 R10, c[0x0][0x390] ;  /* 0x0000e400ff0a7b82 */ /* 0x000f220000000a00 */
[----:B-1----:R-:W-:-:S04]  /*0090*/  IMAD.WIDE.U32 R2, R5, 0x4, R2 ;  /* 0x0000000405027825 */ /* 0x002fc800078e0002 */
[C---:B---3--:R-:W-:Y:S01]  /*00a0*/  IMAD.WIDE.U32 R8, R5.reuse, 0x4, R8 ;  /* 0x0000000405087825 */ /* 0x048fe200078e0008 */
[----:B--2---:R1:W-:Y:S03]  /*00b0*/  STG.E desc[UR4][R2.64], R5 ;  /* 0x0000000502007986 */ /* 0x0043e6000c101904 */
[----:B----4-:R-:W-:Y:S01]  /*00c0*/  IMAD.WIDE.U32 R10, R5, 0x4, R10 ;  /* 0x00000004050a7825 */ /* 0x010fe200078e000a */
[----:B------:R-:W-:Y:S04]  /*00d0*/  STG.E desc[UR4][R8.64], RZ ;  /* 0x000000ff08007986 */ /* 0x000fe8000c101904 */
[----:B------:R2:W-:Y:S04]  /*00e0*/  STG.E desc[UR4][R10.64], R7 ;  /* 0x000000070a007986 */ /* 0x0005e8000c101904 */
[----:B------:R-:W3:Y:S01]  /*00f0*/  LDG.E R0, desc[UR4][R2.64] ;  /* 0x0000000402007981 */ /* 0x000ee2000c1e1900 */
[----:B------:R-:W-:Y:S01]  /*0100*/  MOV R12, 0x0 ;  /* 0x00000000000c7802 */ /* 0x000fe20000000f00 */
[----:B------:R-:W4:Y:S01]  /*0110*/  LDCU UR4, c[0x0][0x2f8] ;  /* 0x00005f00ff0477ac */ /* 0x000f220008000800 */
[----:B0-----:R-:W-:Y:S01]  /*0120*/  IMAD.U32 R4, RZ, RZ, UR6 ;  /* 0x00000006ff047e24 */ /* 0x001fe2000f8e00ff */
[----:B-1----:R-:W-:Y:S01]  /*0130*/  MOV R5, UR7 ;  /* 0x0000000700057c02 */ /* 0x002fe20008000f00 */
[----:B------:R-:W2:Y:S02]  /*0140*/  LDCU UR5, c[0x0][0x2fc] ;  /* 0x00005f80ff0577ac */ /* 0x000ea40008000800 */
[----:B------:R-:W0:Y:S01]  /*0150*/  LDC.64 R12, c[0x4][R12] ;  /* 0x010000000c0c7b82 */ /* 0x000e220000000a00 */
[----:B----4-:R-:W-:-:S05]  /*0160*/  IADD3 R6, P0, PT, R1, UR4, RZ ;  /* 0x0000000401067c10 */ /* 0x010fca000ff1e0ff */
[----:B--2---:R-:W-:Y:S01]  /*0170*/  IMAD.X R7, RZ, RZ, UR5, P0 ;  /* 0x00000005ff077e24 */ /* 0x004fe200080e06ff */
[----:B0--3--:R1:W-:Y:S07]  /*0180*/  STL [R1], R0 ;  /* 0x0000000001007387 */ /* 0x0093ee0000100800 */
[----:B------:R-:W-:-:S07]  /*0190*/  LEPC R20, `(.L_x_0) ;  /* 0x000000001014794e */ /* 0x000fce0000000000 */
[----:B-1----:R-:W-:Y:S05]  /*01a0*/  CALL.ABS.NOINC R12 ;  /* 0x000000000c007343 */ /* 0x002fea0003c00000 */
.L_x_0:
[----:B------:R-:W-:Y:S05]  /*01b0*/  EXIT ;  /* 0x000000000000794d */ /* 0x000fea0003800000 */
.L_x_1:
[----:B------:R-:W-:-:S00]  /*01c0*/  BRA `(.L_x_1) ;  /* 0xfffffffc00fc7947 */ /* 0x000fc0000383ffff */
[----:B------:R-:W-:-:S00]  /*01d0*/  NOP ;  /* 0x0000000000007918 */ /* 0x000fc00000000000 */
        /* <DEDUP_REMOVED lines=10> */
.L_x_2:


//--------------------- .nv.global.init           --------------------------
	.section	.nv.global.init,"aw",@progbits
.nv.global.init:
	.type		$str,@object
	.size		$str,(.L_0 - $str)
$str:
        /*0000*/ 	.byte	0x25, 0x64, 0x0a, 0x00
.L_0:


//--------------------- .nv.shared.reserved.0     --------------------------
	.section	.nv.shared.reserved.0,"aw",@nobits
	.weak		__nv_reservedSMEM_offset_0_alias
	.size		__nv_reservedSMEM_offset_0_alias, 0, 64
	.other		__nv_reservedSMEM_offset_0_alias,@"STO_CUDA_RESERVED_SHARED STV_DEFAULT"
__nv_reservedSMEM_offset_0_alias:
	.zero		0
	.zero		64


//--------------------- .nv.constant0._Z8testfunc9__align__ --------------------------
	.section	.nv.constant0._Z8testfunc9__align__,"a",@progbits
	.sectionflags	@""
	.align	4
.nv.constant0._Z8testfunc9__align__:
	.zero		920


//--------------------- SYMBOLS --------------------------

	.type		.nv.reservedSmem.offset0,@object
	.size		.nv.reservedSmem.offset0,0x4
	.type		vprintf,@function
